//
// Generated by NVIDIA NVVM Compiler
//
// Compiler Build ID: CL-36424714
// Cuda compilation tools, release 13.0, V13.0.88
// Based on NVVM 20.0.0
//

.version 9.0
.target sm_100
.address_size 64

	// .globl	default_function_kernel

.visible .entry default_function_kernel(
	.param .u64 .ptr .align 1 default_function_kernel_param_0,
	.param .u64 .ptr .align 1 default_function_kernel_param_1
)
.maxntid 8
{
	.reg .pred 	%p<5>;
	.reg .b32 	%r<19>;
	.reg .b32 	%f<14>;
	.reg .b64 	%rd<9>;

	ld.param.u64 	%rd3, [default_function_kernel_param_0];
	ld.param.u64 	%rd4, [default_function_kernel_param_1];
	cvta.to.global.u64 	%rd5, %rd4;
	mov.u32 	%r1, %ctaid.x;
	shl.b32 	%r5, %r1, 1;
	mov.u32 	%r6, %tid.x;
	shr.u32 	%r7, %r6, 2;
	or.b32  	%r2, %r5, %r7;
	setp.gt.u32 	%p1, %r2, 134;
	shl.b32 	%r8, %r1, 3;
	or.b32  	%r3, %r8, %r6;
	mul.wide.u32 	%rd6, %r3, 4;
	add.s64 	%rd1, %rd5, %rd6;
	@%p1 bra 	$L__BB0_2;
	mov.b32 	%r9, -8388611;
	st.global.u32 	[%rd1], %r9;
$L__BB0_2:
	setp.gt.u32 	%p2, %r2, 134;
	mad.lo.s32 	%r10, %r1, -6, %r3;
	mul.hi.u32 	%r11, %r10, -1431655765;
	shr.u32 	%r12, %r11, 1;
	mul.lo.s32 	%r13, %r12, 3;
	sub.s32 	%r4, %r10, %r13;
	@%p2 bra 	$L__BB0_8;
	ld.global.f32 	%f1, [%rd1];
	setp.eq.s32 	%p3, %r4, 0;
	shl.b32 	%r14, %r4, 1;
	mul.hi.u32 	%r15, %r3, 1431655766;
	mad.lo.s32 	%r16, %r15, 5, %r14;
	add.s32 	%r17, %r16, -1;
	cvta.to.global.u64 	%rd7, %rd3;
	mul.wide.s32 	%rd8, %r17, 4;
	add.s64 	%rd2, %rd7, %rd8;
	mov.f32 	%f12, 0fFF7FFFFD;
	@%p3 bra 	$L__BB0_5;
	ld.global.nc.f32 	%f12, [%rd2];
$L__BB0_5:
	max.f32 	%f9, %f1, %f12;
	ld.global.nc.f32 	%f10, [%rd2+4];
	max.f32 	%f4, %f9, %f10;
	xor.b32  	%r18, %r4, 2;
	setp.lt.u32 	%p4, %r18, 2;
	mov.f32 	%f13, 0fFF7FFFFD;
	@%p4 bra 	$L__BB0_7;
	ld.global.nc.f32 	%f13, [%rd2+8];
$L__BB0_7:
	max.f32 	%f11, %f4, %f13;
	st.global.f32 	[%rd1], %f11;
$L__BB0_8:
	ret;

}


// ===== COMPILED SASS (sm_100) =====

	.target	sm_100

	.elftype	@"ET_EXEC"


//--------------------- .note.nv.tkinfo           --------------------------
	.section	.note.nv.tkinfo,"",@"SHT_NOTE"
	.sectionflags	@"SHF_NOTE_NV_TKINFO"
	.tkinfo
        /*0018*/ 	.word	0x00000002
        /*0030*/ 	.string	""
        /*0030*/ 	.string	"ptxas"
        /*0030*/ 	.string	"Cuda compilation tools, release 13.0, V13.0.88"
        /*0030*/ 	.string	"Build cuda_13.0.r13.0/compiler.36424714_0"
        /*0030*/ 	.string	"-arch sm_100 -m 64 "



//--------------------- .note.nv.cuinfo           --------------------------
	.section	.note.nv.cuinfo,"",@"SHT_NOTE"
	.sectionflags	@"SHF_NOTE_NV_CUINFO"
        /*0018*/ 	.short	0x0002
        /*001a*/ 	.short	0x0064
        /*001c*/ 	.short	0x0082
	.zero		2


//--------------------- .nv.info                  --------------------------
	.section	.nv.info,"",@"SHT_CUDA_INFO"
	.align	4


	//----- nvinfo : EIATTR_REGCOUNT
	.align		4
        /*0000*/ 	.byte	0x04, 0x2f
        /*0002*/ 	.short	(.L_1 - .L_0)
	.align		4
.L_0:
        /*0004*/ 	.word	index@(default_function_kernel)
        /*0008*/ 	.word	0x0000000c


	//----- nvinfo : EIATTR_FRAME_SIZE
	.align		4
.L_1:
        /*000c*/ 	.byte	0x04, 0x11
        /*000e*/ 	.short	(.L_3 - .L_2)
	.align		4
.L_2:
        /*0010*/ 	.word	index@(default_function_kernel)
        /*0014*/ 	.word	0x00000000


	//----- nvinfo : EIATTR_MIN_STACK_SIZE
	.align		4
.L_3:
        /*0018*/ 	.byte	0x04, 0x12
        /*001a*/ 	.short	(.L_5 - .L_4)
	.align		4
.L_4:
        /*001c*/ 	.word	index@(default_function_kernel)
        /*0020*/ 	.word	0x00000000
.L_5:


//--------------------- .nv.compat                --------------------------
	.section	.nv.compat,"",@"SHT_CUDA_COMPAT_INFO"
	.align	4
        /*0000*/ 	.byte	0x02, 0x09, 0x00, 0x00, 0x02, 0x02, 0x01, 0x00, 0x02, 0x05, 0x05, 0x00, 0x03, 0x07, 0x01, 0x01
        /*0010*/ 	.byte	0x02, 0x03, 0x00, 0x00, 0x02, 0x06, 0x01, 0x00, 0x04, 0x0b, 0x08, 0x00, 0x09, 0x00, 0x00, 0x00
        /*0020*/ 	.byte	0x00, 0x00, 0x00, 0x00


//--------------------- .nv.info.default_function_kernel --------------------------
	.section	.nv.info.default_function_kernel,"",@"SHT_CUDA_INFO"
	.sectionflags	@""
	.align	4


	//----- nvinfo : EIATTR_CUDA_API_VERSION
	.align		4
        /*0000*/ 	.byte	0x04, 0x37
        /*0002*/ 	.short	(.L_7 - .L_6)
.L_6:
        /*0004*/ 	.word	0x00000082


	//----- nvinfo : EIATTR_KPARAM_INFO
	.align		4
.L_7:
        /*0008*/ 	.byte	0x04, 0x17
        /*000a*/ 	.short	(.L_9 - .L_8)
.L_8:
        /*000c*/ 	.word	0x00000000
        /*0010*/ 	.short	0x0001
        /*0012*/ 	.short	0x0008
        /*0014*/ 	.byte	0x00, 0xf5, 0x21, 0x00


	//----- nvinfo : EIATTR_KPARAM_INFO
	.align		4
.L_9:
        /*0018*/ 	.byte	0x04, 0x17
        /*001a*/ 	.short	(.L_11 - .L_10)
.L_10:
        /*001c*/ 	.word	0x00000000
        /*0020*/ 	.short	0x0000
        /*0022*/ 	.short	0x0000
        /*0024*/ 	.byte	0x00, 0xf5, 0x21, 0x00


	//----- nvinfo : EIATTR_SPARSE_MMA_MASK
	.align		4
.L_11:
        /*0028*/ 	.byte	0x03, 0x50
        /*002a*/ 	.short	0x0000


	//----- nvinfo : EIATTR_MAXREG_COUNT
	.align		4
        /*002c*/ 	.byte	0x03, 0x1b
        /*002e*/ 	.short	0x00ff


	//----- nvinfo : EIATTR_MERCURY_ISA_VERSION
	.align		4
        /*0030*/ 	.byte	0x03, 0x5f
        /*0032*/ 	.short	0x0101


	//----- nvinfo : EIATTR_VRC_CTA_INIT_COUNT
	.align		4
        /*0034*/ 	.byte	0x02, 0x4a
	.zero		1
	.zero		1


	//----- nvinfo : EIATTR_EXIT_INSTR_OFFSETS
	.align		4
        /*0038*/ 	.byte	0x04, 0x1c
        /*003a*/ 	.short	(.L_13 - .L_12)


	//   ....[0]....
.L_12:
        /*003c*/ 	.word	0x00000110


	//   ....[1]....
        /*0040*/ 	.word	0x00000250


	//----- nvinfo : EIATTR_MAX_THREADS
	.align		4
.L_13:
        /*0044*/ 	.byte	0x04, 0x05
        /*0046*/ 	.short	(.L_15 - .L_14)
.L_14:
        /*0048*/ 	.word	0x00000008
        /*004c*/ 	.word	0x00000001
        /*0050*/ 	.word	0x00000001


	//----- nvinfo : EIATTR_CBANK_PARAM_SIZE
	.align		4
.L_15:
        /*0054*/ 	.byte	0x03, 0x19
        /*0056*/ 	.short	0x0010


	//----- nvinfo : EIATTR_PARAM_CBANK
	.align		4
        /*0058*/ 	.byte	0x04, 0x0a
        /*005a*/ 	.short	(.L_17 - .L_16)
	.align		4
.L_16:
        /*005c*/ 	.word	index@(.nv.constant0.default_function_kernel)
        /*0060*/ 	.short	0x0380
        /*0062*/ 	.short	0x0010


	//----- nvinfo : EIATTR_SW_WAR
	.align		4
.L_17:
        /*0064*/ 	.byte	0x04, 0x36
        /*0066*/ 	.short	(.L_19 - .L_18)
.L_18:
        /*0068*/ 	.word	0x00000008
.L_19:


//--------------------- .nv.callgraph             --------------------------
	.section	.nv.callgraph,"",@"SHT_CUDA_CALLGRAPH"
	.align	4
	.sectionentsize	8
	.align		4
        /*0000*/ 	.word	0x00000000
	.align		4
        /*0004*/ 	.word	0xffffffff
	.align		4
        /*0008*/ 	.word	0x00000000
	.align		4
        /*000c*/ 	.word	0xfffffffe
	.align		4
        /*0010*/ 	.word	0x00000000
	.align		4
        /*0014*/ 	.word	0xfffffffd
	.align		4
        /*0018*/ 	.word	0x00000000
	.align		4
        /*001c*/ 	.word	0xfffffffc


//--------------------- .text.default_function_kernel --------------------------
	.section	.text.default_function_kernel,"ax",@progbits
	.align	128
        .global         default_function_kernel
        .type           default_function_kernel,@function
        .size           default_function_kernel,(.L_x_1 - default_function_kernel)
        .other          default_function_kernel,@"STO_CUDA_ENTRY STV_DEFAULT"
default_function_kernel:
.text.default_function_kernel:
[----:B------:R-:W-:Y:S01]  /*0000*/  LDC R1, c[0x0][0x37c] ;  /* 0x0000df00ff017b82 */ /* 0x000fe20000000800 */
[----:B------:R-:W0:Y:S07]  /*0010*/  S2R R4, SR_CTAID.X ;  /* 0x0000000000047919 */ /* 0x000e2e0000002500 */
[----:B------:R-:W1:Y:S01]  /*0020*/  LDC.64 R2, c[0x0][0x388] ;  /* 0x0000e200ff027b82 */ /* 0x000e620000000a00 */
[----:B------:R-:W2:Y:S01]  /*0030*/  LDCU.64 UR4, c[0x0][0x358] ;  /* 0x00006b00ff0477ac */ /* 0x000ea20008000a00 */
[----:B------:R-:W3:Y:S01]  /*0040*/  S2R R7, SR_TID.X ;  /* 0x0000000000077919 */ /* 0x000ee20000002100 */
[----:B0-----:R-:W-:Y:S01]  /*0050*/  IMAD.SHL.U32 R0, R4, 0x2, RZ ;  /* 0x0000000204007824 */ /* 0x001fe200078e00ff */
[----:B---3--:R-:W-:-:S04]  /*0060*/  SHF.R.U32.HI R5, RZ, 0x2, R7 ;  /* 0x00000002ff057819 */ /* 0x008fc80000011607 */
[----:B------:R-:W-:-:S04]  /*0070*/  LOP3.LUT R0, R0, R5, RZ, 0xfc, !PT ;  /* 0x0000000500007212 */ /* 0x000fc800078efcff */
[----:B------:R-:W-:Y:S01]  /*0080*/  ISETP.GT.U32.AND P0, PT, R0, 0x86, PT ;  /* 0x000000860000780c */ /* 0x000fe20003f04070 */
[----:B------:R-:W-:-:S05]  /*0090*/  IMAD.SHL.U32 R0, R4, 0x8, RZ ;  /* 0x0000000804007824 */ /* 0x000fca00078e00ff */
[----:B------:R-:W-:-:S05]  /*00a0*/  LOP3.LUT R7, R0, R7, RZ, 0xfc, !PT ;  /* 0x0000000700077212 */ /* 0x000fca00078efcff */
[----:B------:R-:W-:Y:S02]  /*00b0*/  IMAD R0, R4, -0x6, R7 ;  /* 0xfffffffa04007824 */ /* 0x000fe400078e0207 */
[----:B-1----:R-:W-:Y:S01]  /*00c0*/  IMAD.WIDE.U32 R2, R7, 0x4, R2 ;  /* 0x0000000407027825 */ /* 0x002fe200078e0002 */
[----:B------:R-:W-:-:S03]  /*00d0*/  @!P0 MOV R5, 0xff7ffffd ;  /* 0xff7ffffd00058802 */ /* 0x000fc60000000f00 */
[----:B------:R-:W-:Y:S02]  /*00e0*/  IMAD.HI.U32 R4, R0, -0x55555555, RZ ;  /* 0xaaaaaaab00047827 */ /* 0x000fe400078e00ff */
[----:B--2---:R0:W-:Y:S03]  /*00f0*/  @!P0 STG.E desc[UR4][R2.64], R5 ;  /* 0x0000000502008986 */ /* 0x0041e6000c101904 */
[----:B------:R-:W-:Y:S01]  /*0100*/  SHF.R.U32.HI R9, RZ, 0x1, R4 ;  /* 0x00000001ff097819 */ /* 0x000fe20000011604 */
[----:B------:R-:W-:Y:S06]  /*0110*/  @P0 EXIT ;  /* 0x000000000000094d */ /* 0x000fec0003800000 */
[----:B0-----:R-:W0:Y:S01]  /*0120*/  LDC.64 R4, c[0x0][0x380] ;  /* 0x0000e000ff047b82 */ /* 0x001e220000000a00 */
[----:B------:R-:W-:Y:S01]  /*0130*/  IMAD R9, R9, -0x3, R0 ;  /* 0xfffffffd09097824 */ /* 0x000fe200078e0200 */
[----:B------:R-:W2:Y:S01]  /*0140*/  LDG.E R8, desc[UR4][R2.64] ;  /* 0x0000000402087981 */ /* 0x000ea2000c1e1900 */
[----:B------:R-:W-:-:S03]  /*0150*/  IMAD.HI.U32 R7, R7, 0x55555556, RZ ;  /* 0x5555555607077827 */ /* 0x000fc600078e00ff */
[C---:B------:R-:W-:Y:S01]  /*0160*/  ISETP.NE.AND P0, PT, R9.reuse, RZ, PT ;  /* 0x000000ff0900720c */ /* 0x040fe20003f05270 */
[C---:B------:R-:W-:Y:S01]  /*0170*/  IMAD.SHL.U32 R0, R9.reuse, 0x2, RZ ;  /* 0x0000000209007824 */ /* 0x040fe200078e00ff */
[----:B------:R-:W-:-:S03]  /*0180*/  LOP3.LUT R9, R9, 0x2, RZ, 0x3c, !PT ;  /* 0x0000000209097812 */ /* 0x000fc600078e3cff */
[----:B------:R-:W-:Y:S01]  /*0190*/  IMAD R0, R7, 0x5, R0 ;  /* 0x0000000507007824 */ /* 0x000fe200078e0200 */
[----:B------:R-:W-:-:S04]  /*01a0*/  ISETP.GE.U32.AND P1, PT, R9, 0x2, PT ;  /* 0x000000020900780c */ /* 0x000fc80003f26070 */
[----:B------:R-:W-:Y:S01]  /*01b0*/  IADD3 R7, PT, PT, R0, -0x1, RZ ;  /* 0xffffffff00077810 */ /* 0x000fe20007ffe0ff */
[----:B------:R-:W-:Y:S01]  /*01c0*/  IMAD.MOV.U32 R0, RZ, RZ, -0x800003 ;  /* 0xff7ffffdff007424 */ /* 0x000fe200078e00ff */
[----:B------:R-:W-:-:S03]  /*01d0*/  MOV R6, 0xff7ffffd ;  /* 0xff7ffffd00067802 */ /* 0x000fc60000000f00 */
[----:B0-----:R-:W-:-:S05]  /*01e0*/  IMAD.WIDE R4, R7, 0x4, R4 ;  /* 0x0000000407047825 */ /* 0x001fca00078e0204 */
[----:B------:R-:W2:Y:S04]  /*01f0*/  @P0 LDG.E.CONSTANT R0, desc[UR4][R4.64] ;  /* 0x0000000404000981 */ /* 0x000ea8000c1e9900 */
[----:B------:R-:W2:Y:S04]  /*0200*/  LDG.E.CONSTANT R7, desc[UR4][R4.64+0x4] ;  /* 0x0000040404077981 */ /* 0x000ea8000c1e9900 */
[----:B------:R-:W3:Y:S01]  /*0210*/  @P1 LDG.E.CONSTANT R6, desc[UR4][R4.64+0x8] ;  /* 0x0000080404061981 */ /* 0x000ee2000c1e9900 */
[----:B--2---:R-:W-:-:S04]  /*0220*/  FMNMX3 R7, R8, R0, R7, !PT ;  /* 0x0000000008077276 */ /* 0x004fc80007800007 */
[----:B---3--:R-:W-:-:S05]  /*0230*/  FMNMX R7, R7, R6, !PT ;  /* 0x0000000607077209 */ /* 0x008fca0007800000 */
[----:B------:R-:W-:Y:S01]  /*0240*/  STG.E desc[UR4][R2.64], R7 ;  /* 0x0000000702007986 */ /* 0x000fe2000c101904 */
[----:B------:R-:W-:Y:S05]  /*0250*/  EXIT ;  /* 0x000000000000794d */ /* 0x000fea0003800000 */
.L_x_0:
[----:B------:R-:W-:-:S00]  /*0260*/  BRA `(.L_x_0) ;  /* 0xfffffffc00fc7947 */ /* 0x000fc0000383ffff */
[----:B------:R-:W-:-:S00]  /*0270*/  NOP ;  /* 0x0000000000007918 */ /* 0x000fc00000000000 */
        /* <DEDUP_REMOVED lines=8> */
.L_x_1:


//--------------------- .nv.shared.reserved.0     --------------------------
	.section	.nv.shared.reserved.0,"aw",@nobits
	.weak		__nv_reservedSMEM_offset_0_alias
	.size		__nv_reservedSMEM_offset_0_alias, 0, 64
	.other		__nv_reservedSMEM_offset_0_alias,@"STO_CUDA_RESERVED_SHARED STV_DEFAULT"
__nv_reservedSMEM_offset_0_alias:
	.zero		0
	.zero		64


//--------------------- .nv.constant0.default_function_kernel --------------------------
	.section	.nv.constant0.default_function_kernel,"a",@progbits
	.sectionflags	@""
	.align	4
.nv.constant0.default_function_kernel:
	.zero		912


//--------------------- SYMBOLS --------------------------

	.type		.nv.reservedSmem.offset0,@object
	.size		.nv.reservedSmem.offset0,0x4
